//
// Generated by NVIDIA NVVM Compiler
//
// Compiler Build ID: CL-36424714
// Cuda compilation tools, release 13.0, V13.0.88
// Based on NVVM 20.0.0
//

.version 9.0
.target sm_100
.address_size 64

	// .globl	_Z5fightP7Fighteri

.visible .entry _Z5fightP7Fighteri(
	.param .u64 .ptr .align 1 _Z5fightP7Fighteri_param_0,
	.param .u32 _Z5fightP7Fighteri_param_1
)
{
	.reg .pred 	%p<4>;
	.reg .b32 	%r<57>;
	.reg .b32 	%f<29>;
	.reg .b64 	%rd<6>;

	ld.param.u64 	%rd3, [_Z5fightP7Fighteri_param_0];
	ld.param.u32 	%r20, [_Z5fightP7Fighteri_param_1];
	mov.u32 	%r21, %tid.x;
	shl.b32 	%r22, %r21, 1;
	mov.u32 	%r23, %ctaid.x;
	mov.u32 	%r1, %ntid.x;
	mad.lo.s32 	%r51, %r23, %r1, %r22;
	setp.ge.s32 	%p1, %r51, %r20;
	@%p1 bra 	$L__BB0_5;
	mov.u32 	%r24, %nctaid.x;
	mul.lo.s32 	%r25, %r24, %r1;
	shl.b32 	%r3, %r25, 1;
	cvta.to.global.u64 	%rd1, %rd3;
$L__BB0_2:
	mul.wide.s32 	%rd4, %r51, 32;
	add.s64 	%rd5, %rd1, %rd4;
	add.s64 	%rd2, %rd5, 28;
	ld.global.u32 	%r55, [%rd5+44];
	ld.global.u32 	%r54, [%rd5+12];
	ld.global.u32 	%r53, [%rd5+56];
	ld.global.u32 	%r52, [%rd5+24];
	ld.global.u32 	%r27, [%rd5+60];
	ld.global.u32 	%r28, [%rd5+28];
	ld.global.u32 	%r29, [%rd5+48];
	ld.global.u32 	%r30, [%rd5+16];
	cvt.rn.f32.s32 	%f1, %r27;
	cvt.rn.f32.s32 	%f2, %r28;
	cvt.rn.f32.s32 	%f3, %r29;
	cvt.rn.f32.s32 	%f4, %r30;
	mov.b32 	%r56, 0;
$L__BB0_3:
	max.s32 	%r31, %r55, 1;
	max.s32 	%r32, %r54, 1;
	cvt.rn.f32.u32 	%f5, %r31;
	cvt.rn.f32.u32 	%f6, %r32;
	div.rn.f32 	%f7, %f5, %f6;
	mul.f32 	%f8, %f7, %f1;
	cvt.rmi.s32.f32 	%r33, %f8;
	div.rn.f32 	%f9, %f6, %f5;
	mul.f32 	%f10, %f9, %f2;
	cvt.rmi.s32.f32 	%r34, %f10;
	max.s32 	%r35, %r53, 1;
	max.s32 	%r36, %r52, 1;
	cvt.rn.f32.u32 	%f11, %r35;
	cvt.rn.f32.u32 	%f12, %r36;
	div.rn.f32 	%f13, %f11, %f12;
	mul.f32 	%f14, %f13, %f3;
	cvt.rmi.s32.f32 	%r37, %f14;
	sub.s32 	%r38, %r54, %r37;
	div.rn.f32 	%f15, %f12, %f11;
	mul.f32 	%f16, %f15, %f4;
	cvt.rmi.s32.f32 	%r39, %f16;
	sub.s32 	%r40, %r55, %r39;
	sub.s32 	%r41, %r52, %r33;
	sub.s32 	%r42, %r53, %r34;
	max.s32 	%r43, %r40, 1;
	max.s32 	%r44, %r38, 1;
	cvt.rn.f32.u32 	%f17, %r43;
	cvt.rn.f32.u32 	%f18, %r44;
	div.rn.f32 	%f19, %f17, %f18;
	mul.f32 	%f20, %f19, %f1;
	cvt.rmi.s32.f32 	%r45, %f20;
	div.rn.f32 	%f21, %f18, %f17;
	mul.f32 	%f22, %f21, %f2;
	cvt.rmi.s32.f32 	%r46, %f22;
	max.s32 	%r47, %r42, 1;
	max.s32 	%r48, %r41, 1;
	cvt.rn.f32.u32 	%f23, %r47;
	cvt.rn.f32.u32 	%f24, %r48;
	div.rn.f32 	%f25, %f23, %f24;
	mul.f32 	%f26, %f25, %f3;
	cvt.rmi.s32.f32 	%r49, %f26;
	sub.s32 	%r54, %r38, %r49;
	div.rn.f32 	%f27, %f24, %f23;
	mul.f32 	%f28, %f27, %f4;
	cvt.rmi.s32.f32 	%r50, %f28;
	sub.s32 	%r55, %r40, %r50;
	sub.s32 	%r52, %r41, %r45;
	sub.s32 	%r53, %r42, %r46;
	add.s32 	%r56, %r56, 2;
	setp.ne.s32 	%p2, %r56, 100;
	@%p2 bra 	$L__BB0_3;
	st.global.u32 	[%rd2+16], %r55;
	st.global.u32 	[%rd2+-16], %r54;
	st.global.u32 	[%rd2+28], %r53;
	st.global.u32 	[%rd2+-4], %r52;
	add.s32 	%r51, %r51, %r3;
	setp.lt.s32 	%p3, %r51, %r20;
	@%p3 bra 	$L__BB0_2;
$L__BB0_5:
	ret;

}


// ===== COMPILED SASS (sm_100) =====

	.target	sm_100

	.elftype	@"ET_EXEC"


//--------------------- .note.nv.tkinfo           --------------------------
	.section	.note.nv.tkinfo,"",@"SHT_NOTE"
	.sectionflags	@"SHF_NOTE_NV_TKINFO"
	.tkinfo
        /*0018*/ 	.word	0x00000002
        /*0030*/ 	.string	""
        /*0030*/ 	.string	"ptxas"
        /*0030*/ 	.string	"Cuda compilation tools, release 13.0, V13.0.88"
        /*0030*/ 	.string	"Build cuda_13.0.r13.0/compiler.36424714_0"
        /*0030*/ 	.string	"-arch sm_100 -m 64 "



//--------------------- .note.nv.cuinfo           --------------------------
	.section	.note.nv.cuinfo,"",@"SHT_NOTE"
	.sectionflags	@"SHF_NOTE_NV_CUINFO"
        /*0018*/ 	.short	0x0002
        /*001a*/ 	.short	0x0064
        /*001c*/ 	.short	0x0082
	.zero		2


//--------------------- .nv.info                  --------------------------
	.section	.nv.info,"",@"SHT_CUDA_INFO"
	.align	4


	//----- nvinfo : EIATTR_REGCOUNT
	.align		4
        /*0000*/ 	.byte	0x04, 0x2f
        /*0002*/ 	.short	(.L_1 - .L_0)
	.align		4
.L_0:
        /*0004*/ 	.word	index@(_Z5fightP7Fighteri)
        /*0008*/ 	.word	0x00000020


	//----- nvinfo : EIATTR_FRAME_SIZE
	.align		4
.L_1:
        /*000c*/ 	.byte	0x04, 0x11
        /*000e*/ 	.short	(.L_3 - .L_2)
	.align		4
.L_2:
        /*0010*/ 	.word	index@($__internal_0_$__cuda_sm3x_div_rn_noftz_f32_slowpath)
        /*0014*/ 	.word	0x00000000


	//----- nvinfo : EIATTR_FRAME_SIZE
	.align		4
.L_3:
        /*0018*/ 	.byte	0x04, 0x11
        /*001a*/ 	.short	(.L_5 - .L_4)
	.align		4
.L_4:
        /*001c*/ 	.word	index@(_Z5fightP7Fighteri)
        /*0020*/ 	.word	0x00000000


	//----- nvinfo : EIATTR_MIN_STACK_SIZE
	.align		4
.L_5:
        /*0024*/ 	.byte	0x04, 0x12
        /*0026*/ 	.short	(.L_7 - .L_6)
	.align		4
.L_6:
        /*0028*/ 	.word	index@(_Z5fightP7Fighteri)
        /*002c*/ 	.word	0x00000000
.L_7:


//--------------------- .nv.compat                --------------------------
	.section	.nv.compat,"",@"SHT_CUDA_COMPAT_INFO"
	.align	4
        /*0000*/ 	.byte	0x02, 0x09, 0x00, 0x00, 0x02, 0x02, 0x01, 0x00, 0x02, 0x05, 0x05, 0x00, 0x03, 0x07, 0x01, 0x01
        /*0010*/ 	.byte	0x02, 0x03, 0x00, 0x00, 0x02, 0x06, 0x01, 0x00, 0x04, 0x0b, 0x08, 0x00, 0x01, 0x00, 0x00, 0x00
        /*0020*/ 	.byte	0x00, 0x00, 0x00, 0x00


//--------------------- .nv.info._Z5fightP7Fighteri --------------------------
	.section	.nv.info._Z5fightP7Fighteri,"",@"SHT_CUDA_INFO"
	.sectionflags	@""
	.align	4


	//----- nvinfo : EIATTR_CUDA_API_VERSION
	.align		4
        /*0000*/ 	.byte	0x04, 0x37
        /*0002*/ 	.short	(.L_9 - .L_8)
.L_8:
        /*0004*/ 	.word	0x00000082


	//----- nvinfo : EIATTR_KPARAM_INFO
	.align		4
.L_9:
        /*0008*/ 	.byte	0x04, 0x17
        /*000a*/ 	.short	(.L_11 - .L_10)
.L_10:
        /*000c*/ 	.word	0x00000000
        /*0010*/ 	.short	0x0001
        /*0012*/ 	.short	0x0008
        /*0014*/ 	.byte	0x00, 0xf0, 0x11, 0x00


	//----- nvinfo : EIATTR_KPARAM_INFO
	.align		4
.L_11:
        /*0018*/ 	.byte	0x04, 0x17
        /*001a*/ 	.short	(.L_13 - .L_12)
.L_12:
        /*001c*/ 	.word	0x00000000
        /*0020*/ 	.short	0x0000
        /*0022*/ 	.short	0x0000
        /*0024*/ 	.byte	0x00, 0xf5, 0x21, 0x00


	//----- nvinfo : EIATTR_SPARSE_MMA_MASK
	.align		4
.L_13:
        /*0028*/ 	.byte	0x03, 0x50
        /*002a*/ 	.short	0x0000


	//----- nvinfo : EIATTR_MAXREG_COUNT
	.align		4
        /*002c*/ 	.byte	0x03, 0x1b
        /*002e*/ 	.short	0x00ff


	//----- nvinfo : EIATTR_MERCURY_ISA_VERSION
	.align		4
        /*0030*/ 	.byte	0x03, 0x5f
        /*0032*/ 	.short	0x0101


	//----- nvinfo : EIATTR_VRC_CTA_INIT_COUNT
	.align		4
        /*0034*/ 	.byte	0x02, 0x4a
	.zero		1
	.zero		1


	//----- nvinfo : EIATTR_EXIT_INSTR_OFFSETS
	.align		4
        /*0038*/ 	.byte	0x04, 0x1c
        /*003a*/ 	.short	(.L_15 - .L_14)


	//   ....[0]....
.L_14:
        /*003c*/ 	.word	0x00000080


	//   ....[1]....
        /*0040*/ 	.word	0x00000bc0


	//----- nvinfo : EIATTR_CRS_STACK_SIZE
	.align		4
.L_15:
        /*0044*/ 	.byte	0x04, 0x1e
        /*0046*/ 	.short	(.L_17 - .L_16)
.L_16:
        /*0048*/ 	.word	0x00000000


	//----- nvinfo : EIATTR_CBANK_PARAM_SIZE
	.align		4
.L_17:
        /*004c*/ 	.byte	0x03, 0x19
        /*004e*/ 	.short	0x000c


	//----- nvinfo : EIATTR_PARAM_CBANK
	.align		4
        /*0050*/ 	.byte	0x04, 0x0a
        /*0052*/ 	.short	(.L_19 - .L_18)
	.align		4
.L_18:
        /*0054*/ 	.word	index@(.nv.constant0._Z5fightP7Fighteri)
        /*0058*/ 	.short	0x0380
        /*005a*/ 	.short	0x000c


	//----- nvinfo : EIATTR_SW_WAR
	.align		4
.L_19:
        /*005c*/ 	.byte	0x04, 0x36
        /*005e*/ 	.short	(.L_21 - .L_20)
.L_20:
        /*0060*/ 	.word	0x00000008
.L_21:


//--------------------- .nv.callgraph             --------------------------
	.section	.nv.callgraph,"",@"SHT_CUDA_CALLGRAPH"
	.align	4
	.sectionentsize	8
	.align		4
        /*0000*/ 	.word	0x00000000
	.align		4
        /*0004*/ 	.word	0xffffffff
	.align		4
        /*0008*/ 	.word	0x00000000
	.align		4
        /*000c*/ 	.word	0xfffffffe
	.align		4
        /*0010*/ 	.word	0x00000000
	.align		4
        /*0014*/ 	.word	0xfffffffd
	.align		4
        /*0018*/ 	.word	0x00000000
	.align		4
        /*001c*/ 	.word	0xfffffffc


//--------------------- .text._Z5fightP7Fighteri  --------------------------
	.section	.text._Z5fightP7Fighteri,"ax",@progbits
	.align	128
        .global         _Z5fightP7Fighteri
        .type           _Z5fightP7Fighteri,@function
        .size           _Z5fightP7Fighteri,(.L_x_30 - _Z5fightP7Fighteri)
        .other          _Z5fightP7Fighteri,@"STO_CUDA_ENTRY STV_DEFAULT"
_Z5fightP7Fighteri:
.text._Z5fightP7Fighteri:
[----:B------:R-:W-:Y:S01]  /*0000*/  LDC R1, c[0x0][0x37c] ;  /* 0x0000df00ff017b82 */ /* 0x000fe20000000800 */
[----:B------:R-:W0:Y:S07]  /*0010*/  S2R R0, SR_TID.X ;  /* 0x0000000000007919 */ /* 0x000e2e0000002100 */
[----:B------:R-:W1:Y:S01]  /*0020*/  S2UR UR4, SR_CTAID.X ;  /* 0x00000000000479c3 */ /* 0x000e620000002500 */
[----:B------:R-:W2:Y:S07]  /*0030*/  LDCU UR5, c[0x0][0x388] ;  /* 0x00007100ff0577ac */ /* 0x000eae0008000800 */
[----:B------:R-:W1:Y:S01]  /*0040*/  LDC R3, c[0x0][0x360] ;  /* 0x0000d800ff037b82 */ /* 0x000e620000000800 */
[----:B0-----:R-:W-:-:S04]  /*0050*/  IMAD.SHL.U32 R0, R0, 0x2, RZ ;  /* 0x0000000200007824 */ /* 0x001fc800078e00ff */
[----:B-1----:R-:W-:-:S05]  /*0060*/  IMAD R5, R3, UR4, R0 ;  /* 0x0000000403057c24 */ /* 0x002fca000f8e0200 */
[----:B--2---:R-:W-:-:S13]  /*0070*/  ISETP.GE.AND P0, PT, R5, UR5, PT ;  /* 0x0000000505007c0c */ /* 0x004fda000bf06270 */
[----:B------:R-:W-:Y:S05]  /*0080*/  @P0 EXIT ;  /* 0x000000000000094d */ /* 0x000fea0003800000 */
[----:B------:R-:W0:Y:S01]  /*0090*/  LDCU UR4, c[0x0][0x370] ;  /* 0x00006e00ff0477ac */ /* 0x000e220008000800 */
[----:B------:R-:W1:Y:S01]  /*00a0*/  LDCU.64 UR6, c[0x0][0x358] ;  /* 0x00006b00ff0677ac */ /* 0x000e620008000a00 */
[----:B0-----:R-:W-:-:S07]  /*00b0*/  IMAD R4, R3, UR4, RZ ;  /* 0x0000000403047c24 */ /* 0x001fce000f8e02ff */
.L_x_17:
[----:B------:R-:W0:Y:S02]  /*00c0*/  LDC.64 R12, c[0x0][0x380] ;  /* 0x0000e000ff0c7b82 */ /* 0x000e240000000a00 */
[----:B0-----:R-:W-:-:S05]  /*00d0*/  IMAD.WIDE R12, R5, 0x20, R12 ;  /* 0x00000020050c7825 */ /* 0x001fca00078e020c */
[----:B-1----:R-:W2:Y:S04]  /*00e0*/  LDG.E R8, desc[UR6][R12.64+0x3c] ;  /* 0x00003c060c087981 */ /* 0x002ea8000c1e1900 */
[----:B------:R-:W3:Y:S04]  /*00f0*/  LDG.E R9, desc[UR6][R12.64+0x1c] ;  /* 0x00001c060c097981 */ /* 0x000ee8000c1e1900 */
[----:B------:R-:W4:Y:S04]  /*0100*/  LDG.E R10, desc[UR6][R12.64+0x30] ;  /* 0x000030060c0a7981 */ /* 0x000f28000c1e1900 */
[----:B------:R-:W4:Y:S04]  /*0110*/  LDG.E R11, desc[UR6][R12.64+0x10] ;  /* 0x000010060c0b7981 */ /* 0x000f28000c1e1900 */
[----:B------:R0:W5:Y:S04]  /*0120*/  LDG.E R3, desc[UR6][R12.64+0x2c] ;  /* 0x00002c060c037981 */ /* 0x000168000c1e1900 */
[----:B------:R0:W5:Y:S04]  /*0130*/  LDG.E R29, desc[UR6][R12.64+0xc] ;  /* 0x00000c060c1d7981 */ /* 0x000168000c1e1900 */
[----:B------:R0:W5:Y:S04]  /*0140*/  LDG.E R27, desc[UR6][R12.64+0x38] ;  /* 0x000038060c1b7981 */ /* 0x000168000c1e1900 */
[----:B------:R0:W5:Y:S01]  /*0150*/  LDG.E R15, desc[UR6][R12.64+0x18] ;  /* 0x000018060c0f7981 */ /* 0x000162000c1e1900 */
[----:B------:R-:W-:Y:S01]  /*0160*/  IMAD.MOV.U32 R7, RZ, RZ, RZ ;  /* 0x000000ffff077224 */ /* 0x000fe200078e00ff */
[----:B--2---:R-:W-:-:S02]  /*0170*/  I2FP.F32.S32 R8, R8 ;  /* 0x0000000800087245 */ /* 0x004fc40000201400 */
[----:B---3--:R-:W-:Y:S02]  /*0180*/  I2FP.F32.S32 R9, R9 ;  /* 0x0000000900097245 */ /* 0x008fe40000201400 */
[----:B----4-:R-:W-:Y:S02]  /*0190*/  I2FP.F32.S32 R10, R10 ;  /* 0x0000000a000a7245 */ /* 0x010fe40000201400 */
[----:B0-----:R-:W-:-:S07]  /*01a0*/  I2FP.F32.S32 R11, R11 ;  /* 0x0000000b000b7245 */ /* 0x001fce0000201400 */
.L_x_16:
[----:B-----5:R-:W-:Y:S01]  /*01b0*/  VIMNMX R2, PT, PT, R29, 0x1, !PT ;  /* 0x000000011d027848 */ /* 0x020fe20007fe0100 */
[----:B------:R-:W-:Y:S01]  /*01c0*/  BSSY.RECONVERGENT B0, `(.L_x_0) ;  /* 0x000000f000007945 */ /* 0x000fe20003800200 */
[----:B------:R-:W-:Y:S02]  /*01d0*/  VIMNMX R14, PT, PT, R3, 0x1, !PT ;  /* 0x00000001030e7848 */ /* 0x000fe40007fe0100 */
[----:B------:R-:W-:Y:S02]  /*01e0*/  I2FP.F32.U32 R2, R2 ;  /* 0x0000000200027245 */ /* 0x000fe40000201000 */
[----:B------:R-:W-:Y:S02]  /*01f0*/  I2FP.F32.U32 R14, R14 ;  /* 0x0000000e000e7245 */ /* 0x000fe40000201000 */
[----:B------:R-:W0:Y:S08]  /*0200*/  MUFU.RCP R17, R2 ;  /* 0x0000000200117308 */ /* 0x000e300000001000 */
[----:B------:R-:W1:Y:S01]  /*0210*/  FCHK P0, R14, R2 ;  /* 0x000000020e007302 */ /* 0x000e620000000000 */
[----:B0-----:R-:W-:-:S04]  /*0220*/  FFMA R0, -R2, R17, 1 ;  /* 0x3f80000002007423 */ /* 0x001fc80000000111 */
[----:B------:R-:W-:-:S04]  /*0230*/  FFMA R17, R17, R0, R17 ;  /* 0x0000000011117223 */ /* 0x000fc80000000011 */
[----:B------:R-:W-:-:S04]  /*0240*/  FFMA R0, R14, R17, RZ ;  /* 0x000000110e007223 */ /* 0x000fc800000000ff */
[----:B------:R-:W-:-:S04]  /*0250*/  FFMA R6, -R2, R0, R14 ;  /* 0x0000000002067223 */ /* 0x000fc8000000010e */
[----:B------:R-:W-:Y:S01]  /*0260*/  FFMA R0, R17, R6, R0 ;  /* 0x0000000611007223 */ /* 0x000fe20000000000 */
[----:B-1----:R-:W-:Y:S06]  /*0270*/  @!P0 BRA `(.L_x_1) ;  /* 0x00000000000c8947 */ /* 0x002fec0003800000 */
[----:B------:R-:W-:Y:S02]  /*0280*/  MOV R25, R14 ;  /* 0x0000000e00197202 */ /* 0x000fe40000000f00 */
[----:B------:R-:W-:-:S07]  /*0290*/  MOV R6, 0x2b0 ;  /* 0x000002b000067802 */ /* 0x000fce0000000f00 */
[----:B------:R-:W-:Y:S05]  /*02a0*/  CALL.REL.NOINC `($__internal_0_$__cuda_sm3x_div_rn_noftz_f32_slowpath) ;  /* 0x0000000800487944 */ /* 0x000fea0003c00000 */
.L_x_1:
[----:B------:R-:W-:Y:S05]  /*02b0*/  BSYNC.RECONVERGENT B0 ;  /* 0x0000000000007941 */ /* 0x000fea0003800200 */
.L_x_0:
[----:B------:R-:W0:Y:S01]  /*02c0*/  MUFU.RCP R17, R14 ;  /* 0x0000000e00117308 */ /* 0x000e220000001000 */
[----:B------:R-:W-:Y:S01]  /*02d0*/  FMUL R0, R8, R0 ;  /* 0x0000000008007220 */ /* 0x000fe20000400000 */
[----:B------:R-:W-:Y:S06]  /*02e0*/  BSSY.RECONVERGENT B0, `(.L_x_2) ;  /* 0x000000d000007945 */ /* 0x000fec0003800200 */
[----:B------:R-:W1:Y:S08]  /*02f0*/  FCHK P0, R2, R14 ;  /* 0x0000000e02007302 */ /* 0x000e700000000000 */
[----:B------:R2:W3:Y:S01]  /*0300*/  F2I.FLOOR.NTZ R18, R0 ;  /* 0x0000000000127305 */ /* 0x0004e20000207100 */
[----:B0-----:R-:W-:-:S04]  /*0310*/  FFMA R6, -R14, R17, 1 ;  /* 0x3f8000000e067423 */ /* 0x001fc80000000111 */
[----:B------:R-:W-:-:S04]  /*0320*/  FFMA R17, R17, R6, R17 ;  /* 0x0000000611117223 */ /* 0x000fc80000000011 */
[----:B------:R-:W-:-:S04]  /*0330*/  FFMA R6, R2, R17, RZ ;  /* 0x0000001102067223 */ /* 0x000fc800000000ff */
[----:B------:R-:W-:-:S04]  /*0340*/  FFMA R16, -R14, R6, R2 ;  /* 0x000000060e107223 */ /* 0x000fc80000000102 */
[----:B--2---:R-:W-:Y:S01]  /*0350*/  FFMA R0, R17, R16, R6 ;  /* 0x0000001011007223 */ /* 0x004fe20000000006 */
[----:B-1-3--:R-:W-:Y:S06]  /*0360*/  @!P0 BRA `(.L_x_3) ;  /* 0x0000000000108947 */ /* 0x00afec0003800000 */
[----:B------:R-:W-:Y:S01]  /*0370*/  IMAD.MOV.U32 R25, RZ, RZ, R2 ;  /* 0x000000ffff197224 */ /* 0x000fe200078e0002 */
[----:B------:R-:W-:Y:S01]  /*0380*/  MOV R6, 0x3b0 ;  /* 0x000003b000067802 */ /* 0x000fe20000000f00 */
[----:B------:R-:W-:-:S07]  /*0390*/  IMAD.MOV.U32 R2, RZ, RZ, R14 ;  /* 0x000000ffff027224 */ /* 0x000fce00078e000e */
[----:B------:R-:W-:Y:S05]  /*03a0*/  CALL.REL.NOINC `($__internal_0_$__cuda_sm3x_div_rn_noftz_f32_slowpath) ;  /* 0x0000000800087944 */ /* 0x000fea0003c00000 */
.L_x_3:
[----:B------:R-:W-:Y:S05]  /*03b0*/  BSYNC.RECONVERGENT B0 ;  /* 0x0000000000007941 */ /* 0x000fea0003800200 */
.L_x_2:
[----:B------:R-:W-:Y:S01]  /*03c0*/  VIMNMX R2, PT, PT, R15, 0x1, !PT ;  /* 0x000000010f027848 */ /* 0x000fe20007fe0100 */
[----:B------:R-:W-:Y:S01]  /*03d0*/  FMUL R0, R9, R0 ;  /* 0x0000000009007220 */ /* 0x000fe20000400000 */
[----:B------:R-:W-:Y:S01]  /*03e0*/  VIMNMX R14, PT, PT, R27, 0x1, !PT ;  /* 0x000000011b0e7848 */ /* 0x000fe20007fe0100 */
[----:B------:R-:W-:Y:S01]  /*03f0*/  BSSY.RECONVERGENT B0, `(.L_x_4) ;  /* 0x0000010000007945 */ /* 0x000fe20003800200 */
[----:B------:R-:W-:Y:S01]  /*0400*/  I2FP.F32.U32 R2, R2 ;  /* 0x0000000200027245 */ /* 0x000fe20000201000 */
[----:B------:R-:W-:Y:S01]  /*0410*/  F2I.FLOOR.NTZ R16, R0 ;  /* 0x0000000000107305 */ /* 0x000fe20000207100 */
[----:B------:R-:W-:-:S07]  /*0420*/  I2FP.F32.U32 R14, R14 ;  /* 0x0000000e000e7245 */ /* 0x000fce0000201000 */
        /* <DEDUP_REMOVED lines=11> */
[----:B------:R-:W-:-:S07]  /*04e0*/  IMAD.MOV.U32 R17, RZ, RZ, R0 ;  /* 0x000000ffff117224 */ /* 0x000fce00078e0000 */
.L_x_5:
[----:B------:R-:W-:Y:S05]  /*04f0*/  BSYNC.RECONVERGENT B0 ;  /* 0x0000000000007941 */ /* 0x000fea0003800200 */
.L_x_4:
[----:B------:R-:W0:Y:S01]  /*0500*/  MUFU.RCP R19, R14 ;  /* 0x0000000e00137308 */ /* 0x000e220000001000 */
[----:B------:R-:W-:Y:S01]  /*0510*/  FMUL R17, R10, R17 ;  /* 0x000000110a117220 */ /* 0x000fe20000400000 */
[----:B------:R-:W-:Y:S06]  /*0520*/  BSSY.RECONVERGENT B0, `(.L_x_6) ;  /* 0x000000e000007945 */ /* 0x000fec0003800200 */
[----:B------:R-:W-:Y:S08]  /*0530*/  FCHK P0, R2, R14 ;  /* 0x0000000e02007302 */ /* 0x000ff00000000000 */
[----:B------:R-:W1:Y:S01]  /*0540*/  F2I.FLOOR.NTZ R22, R17 ;  /* 0x0000001100167305 */ /* 0x000e620000207100 */
[----:B0-----:R-:W-:-:S04]  /*0550*/  FFMA R0, -R14, R19, 1 ;  /* 0x3f8000000e007423 */ /* 0x001fc80000000113 */
[----:B------:R-:W-:-:S04]  /*0560*/  FFMA R19, R19, R0, R19 ;  /* 0x0000000013137223 */ /* 0x000fc80000000013 */
[----:B------:R-:W-:-:S04]  /*0570*/  FFMA R0, R2, R19, RZ ;  /* 0x0000001302007223 */ /* 0x000fc800000000ff */
[----:B------:R-:W-:Y:S01]  /*0580*/  FFMA R6, -R14, R0, R2 ;  /* 0x000000000e067223 */ /* 0x000fe20000000102 */
[----:B-1----:R-:W-:-:S03]  /*0590*/  IMAD.IADD R22, R29, 0x1, -R22 ;  /* 0x000000011d167824 */ /* 0x002fc600078e0a16 */
[----:B------:R-:W-:Y:S01]  /*05a0*/  FFMA R0, R19, R6, R0 ;  /* 0x0000000613007223 */ /* 0x000fe20000000000 */
[----:B------:R-:W-:Y:S06]  /*05b0*/  @!P0 BRA `(.L_x_7) ;  /* 0x0000000000108947 */ /* 0x000fec0003800000 */
[----:B------:R-:W-:Y:S01]  /*05c0*/  MOV R25, R2 ;  /* 0x0000000200197202 */ /* 0x000fe20000000f00 */
[----:B------:R-:W-:Y:S01]  /*05d0*/  IMAD.MOV.U32 R2, RZ, RZ, R14 ;  /* 0x000000ffff027224 */ /* 0x000fe200078e000e */
[----:B------:R-:W-:-:S07]  /*05e0*/  MOV R6, 0x600 ;  /* 0x0000060000067802 */ /* 0x000fce0000000f00 */
[----:B------:R-:W-:Y:S05]  /*05f0*/  CALL.REL.NOINC `($__internal_0_$__cuda_sm3x_div_rn_noftz_f32_slowpath) ;  /* 0x0000000400747944 */ /* 0x000fea0003c00000 */
.L_x_7:
[----:B------:R-:W-:Y:S05]  /*0600*/  BSYNC.RECONVERGENT B0 ;  /* 0x0000000000007941 */ /* 0x000fea0003800200 */
.L_x_6:
[----:B------:R-:W-:Y:S01]  /*0610*/  FMUL R0, R11, R0 ;  /* 0x000000000b007220 */ /* 0x000fe20000400000 */
[----:B------:R-:W-:Y:S01]  /*0620*/  VIMNMX R2, PT, PT, R22, 0x1, !PT ;  /* 0x0000000116027848 */ /* 0x000fe20007fe0100 */
[----:B------:R-:W-:Y:S01]  /*0630*/  BSSY.RECONVERGENT B0, `(.L_x_8) ;  /* 0x0000013000007945 */ /* 0x000fe20003800200 */
[----:B------:R-:W-:Y:S01]  /*0640*/  IADD3 R15, PT, PT, -R18, R15, RZ ;  /* 0x0000000f120f7210 */ /* 0x000fe20007ffe1ff */
[----:B------:R-:W-:Y:S01]  /*0650*/  IMAD.IADD R16, R27, 0x1, -R16 ;  /* 0x000000011b107824 */ /* 0x000fe200078e0a10 */
[----:B------:R-:W-:Y:S01]  /*0660*/  I2FP.F32.U32 R2, R2 ;  /* 0x0000000200027245 */ /* 0x000fe20000201000 */
[----:B------:R-:W0:Y:S08]  /*0670*/  F2I.FLOOR.NTZ R0, R0 ;  /* 0x0000000000007305 */ /* 0x000e300000207100 */
[----:B------:R-:W1:Y:S01]  /*0680*/  MUFU.RCP R17, R2 ;  /* 0x0000000200117308 */ /* 0x000e620000001000 */
[----:B0-----:R-:W-:-:S05]  /*0690*/  IMAD.IADD R14, R3, 0x1, -R0 ;  /* 0x00000001030e7824 */ /* 0x001fca00078e0a00 */
[----:B------:R-:W-:-:S04]  /*06a0*/  VIMNMX R3, PT, PT, R14, 0x1, !PT ;  /* 0x000000010e037848 */ /* 0x000fc80007fe0100 */
[----:B------:R-:W-:Y:S01]  /*06b0*/  I2FP.F32.U32 R3, R3 ;  /* 0x0000000300037245 */ /* 0x000fe20000201000 */
[----:B-1----:R-:W-:-:S03]  /*06c0*/  FFMA R6, -R2, R17, 1 ;  /* 0x3f80000002067423 */ /* 0x002fc60000000111 */
[----:B------:R-:W0:Y:S01]  /*06d0*/  FCHK P0, R3, R2 ;  /* 0x0000000203007302 */ /* 0x000e220000000000 */
[----:B------:R-:W-:-:S04]  /*06e0*/  FFMA R6, R17, R6, R17 ;  /* 0x0000000611067223 */ /* 0x000fc80000000011 */
[----:B------:R-:W-:-:S04]  /*06f0*/  FFMA R17, R3, R6, RZ ;  /* 0x0000000603117223 */ /* 0x000fc800000000ff */
[----:B------:R-:W-:-:S04]  /*0700*/  FFMA R19, -R2, R17, R3 ;  /* 0x0000001102137223 */ /* 0x000fc80000000103 */
[----:B------:R-:W-:Y:S01]  /*0710*/  FFMA R0, R6, R19, R17 ;  /* 0x0000001306007223 */ /* 0x000fe20000000011 */
[----:B0-----:R-:W-:Y:S06]  /*0720*/  @!P0 BRA `(.L_x_9) ;  /* 0x00000000000c8947 */ /* 0x001fec0003800000 */
[----:B------:R-:W-:Y:S01]  /*0730*/  IMAD.MOV.U32 R25, RZ, RZ, R3 ;  /* 0x000000ffff197224 */ /* 0x000fe200078e0003 */
[----:B------:R-:W-:-:S07]  /*0740*/  MOV R6, 0x760 ;  /* 0x0000076000067802 */ /* 0x000fce0000000f00 */
[----:B------:R-:W-:Y:S05]  /*0750*/  CALL.REL.NOINC `($__internal_0_$__cuda_sm3x_div_rn_noftz_f32_slowpath) ;  /* 0x00000004001c7944 */ /* 0x000fea0003c00000 */
.L_x_9:
[----:B------:R-:W-:Y:S05]  /*0760*/  BSYNC.RECONVERGENT B0 ;  /* 0x0000000000007941 */ /* 0x000fea0003800200 */
.L_x_8:
        /* <DEDUP_REMOVED lines=11> */
[----:B------:R-:W-:Y:S01]  /*0820*/  MOV R25, R2 ;  /* 0x0000000200197202 */ /* 0x000fe20000000f00 */
[----:B------:R-:W-:Y:S01]  /*0830*/  IMAD.MOV.U32 R2, RZ, RZ, R3 ;  /* 0x000000ffff027224 */ /* 0x000fe200078e0003 */
[----:B------:R-:W-:-:S07]  /*0840*/  MOV R6, 0x860 ;  /* 0x0000086000067802 */ /* 0x000fce0000000f00 */
[----:B------:R-:W-:Y:S05]  /*0850*/  CALL.REL.NOINC `($__internal_0_$__cuda_sm3x_div_rn_noftz_f32_slowpath) ;  /* 0x0000000000dc7944 */ /* 0x000fea0003c00000 */
.L_x_11:
[----:B------:R-:W-:Y:S05]  /*0860*/  BSYNC.RECONVERGENT B0 ;  /* 0x0000000000007941 */ /* 0x000fea0003800200 */
.L_x_10:
        /* <DEDUP_REMOVED lines=15> */
[----:B------:R-:W-:Y:S01]  /*0960*/  IMAD.MOV.U32 R25, RZ, RZ, R3 ;  /* 0x000000ffff197224 */ /* 0x000fe200078e0003 */
[----:B------:R-:W-:-:S07]  /*0970*/  MOV R6, 0x990 ;  /* 0x0000099000067802 */ /* 0x000fce0000000f00 */
[----:B------:R-:W-:Y:S05]  /*0980*/  CALL.REL.NOINC `($__internal_0_$__cuda_sm3x_div_rn_noftz_f32_slowpath) ;  /* 0x0000000000907944 */ /* 0x000fea0003c00000 */
[----:B------:R-:W-:-:S07]  /*0990*/  MOV R17, R0 ;  /* 0x0000000000117202 */ /* 0x000fce0000000f00 */
.L_x_13:
[----:B------:R-:W-:Y:S05]  /*09a0*/  BSYNC.RECONVERGENT B0 ;  /* 0x0000000000007941 */ /* 0x000fea0003800200 */
.L_x_12:
        /* <DEDUP_REMOVED lines=12> */
[----:B------:R-:W-:Y:S01]  /*0a70*/  IMAD.MOV.U32 R25, RZ, RZ, R2 ;  /* 0x000000ffff197224 */ /* 0x000fe200078e0002 */
[----:B------:R-:W-:Y:S02]  /*0a80*/  MOV R2, R3 ;  /* 0x0000000300027202 */ /* 0x000fe40000000f00 */
[----:B------:R-:W-:-:S07]  /*0a90*/  MOV R6, 0xab0 ;  /* 0x00000ab000067802 */ /* 0x000fce0000000f00 */
[----:B------:R-:W-:Y:S05]  /*0aa0*/  CALL.REL.NOINC `($__internal_0_$__cuda_sm3x_div_rn_noftz_f32_slowpath) ;  /* 0x0000000000487944 */ /* 0x000fea0003c00000 */
.L_x_15:
[----:B------:R-:W-:Y:S05]  /*0ab0*/  BSYNC.RECONVERGENT B0 ;  /* 0x0000000000007941 */ /* 0x000fea0003800200 */
.L_x_14:
[----:B------:R-:W-:Y:S02]  /*0ac0*/  VIADD R7, R7, 0x2 ;  /* 0x0000000207077836 */ /* 0x000fe40000000000 */
[----:B------:R-:W-:Y:S01]  /*0ad0*/  FMUL R0, R11, R0 ;  /* 0x000000000b007220 */ /* 0x000fe20000400000 */
[----:B------:R-:W-:Y:S01]  /*0ae0*/  IMAD.IADD R15, R15, 0x1, -R18 ;  /* 0x000000010f0f7824 */ /* 0x000fe200078e0a12 */
[----:B------:R-:W-:Y:S02]  /*0af0*/  IADD3 R27, PT, PT, R16, -R27, RZ ;  /* 0x8000001b101b7210 */ /* 0x000fe40007ffe0ff */
[----:B------:R-:W0:Y:S01]  /*0b00*/  F2I.FLOOR.NTZ R3, R0 ;  /* 0x0000000000037305 */ /* 0x000e220000207100 */
[----:B------:R-:W-:Y:S01]  /*0b10*/  ISETP.NE.AND P0, PT, R7, 0x64, PT ;  /* 0x000000640700780c */ /* 0x000fe20003f05270 */
[----:B0-----:R-:W-:-:S12]  /*0b20*/  IMAD.IADD R3, R14, 0x1, -R3 ;  /* 0x000000010e037824 */ /* 0x001fd800078e0a03 */
[----:B------:R-:W-:Y:S05]  /*0b30*/  @P0 BRA `(.L_x_16) ;  /* 0xfffffff4009c0947 */ /* 0x000fea000383ffff */
[----:B------:R-:W0:Y:S01]  /*0b40*/  LDCU UR4, c[0x0][0x388] ;  /* 0x00007100ff0477ac */ /* 0x000e220008000800 */
[----:B------:R2:W-:Y:S01]  /*0b50*/  STG.E desc[UR6][R12.64+0x2c], R3 ;  /* 0x00002c030c007986 */ /* 0x0005e2000c101906 */
[----:B------:R-:W-:-:S03]  /*0b60*/  IMAD R5, R4, 0x2, R5 ;  /* 0x0000000204057824 */ /* 0x000fc600078e0205 */
[----:B------:R2:W-:Y:S04]  /*0b70*/  STG.E desc[UR6][R12.64+0xc], R29 ;  /* 0x00000c1d0c007986 */ /* 0x0005e8000c101906 */
[----:B------:R2:W-:Y:S04]  /*0b80*/  STG.E desc[UR6][R12.64+0x38], R27 ;  /* 0x0000381b0c007986 */ /* 0x0005e8000c101906 */
[----:B------:R2:W-:Y:S01]  /*0b90*/  STG.E desc[UR6][R12.64+0x18], R15 ;  /* 0x0000180f0c007986 */ /* 0x0005e2000c101906 */
[----:B0-----:R-:W-:-:S13]  /*0ba0*/  ISETP.GE.AND P0, PT, R5, UR4, PT ;  /* 0x0000000405007c0c */ /* 0x001fda000bf06270 */
[----:B--2---:R-:W-:Y:S05]  /*0bb0*/  @!P0 BRA `(.L_x_17) ;  /* 0xfffffff400408947 */ /* 0x004fea000383ffff */
[----:B------:R-:W-:Y:S05]  /*0bc0*/  EXIT ;  /* 0x000000000000794d */ /* 0x000fea0003800000 */
        .weak           $__internal_0_$__cuda_sm3x_div_rn_noftz_f32_slowpath
        .type           $__internal_0_$__cuda_sm3x_div_rn_noftz_f32_slowpath,@function
        .size           $__internal_0_$__cuda_sm3x_div_rn_noftz_f32_slowpath,(.L_x_30 - $__internal_0_$__cuda_sm3x_div_rn_noftz_f32_slowpath)
$__internal_0_$__cuda_sm3x_div_rn_noftz_f32_slowpath:
[--C-:B------:R-:W-:Y:S01]  /*0bd0*/  SHF.R.U32.HI R17, RZ, 0x17, R2.reuse ;  /* 0x00000017ff117819 */ /* 0x100fe20000011602 */
[----:B------:R-:W-:Y:S01]  /*0be0*/  BSSY.RECONVERGENT B1, `(.L_x_18) ;  /* 0x0000063000017945 */ /* 0x000fe20003800200 */
[----:B------:R-:W-:Y:S01]  /*0bf0*/  SHF.R.U32.HI R20, RZ, 0x17, R25 ;  /* 0x00000017ff147819 */ /* 0x000fe20000011619 */
[----:B------:R-:W-:Y:S01]  /*0c00*/  IMAD.MOV.U32 R24, RZ, RZ, R2 ;  /* 0x000000ffff187224 */ /* 0x000fe200078e0002 */
[----:B------:R-:W-:Y:S02]  /*0c10*/  LOP3.LUT R17, R17, 0xff, RZ, 0xc0, !PT ;  /* 0x000000ff11117812 */ /* 0x000fe400078ec0ff */
[----:B------:R-:W-:Y:S02]  /*0c20*/  LOP3.LUT R20, R20, 0xff, RZ, 0xc0, !PT ;  /* 0x000000ff14147812 */ /* 0x000fe400078ec0ff */
[----:B------:R-:W-:-:S03]  /*0c30*/  IADD3 R0, PT, PT, R17, -0x1, RZ ;  /* 0xffffffff11007810 */ /* 0x000fc60007ffe0ff */
[----:B------:R-:W-:Y:S01]  /*0c40*/  VIADD R21, R20, 0xffffffff ;  /* 0xffffffff14157836 */ /* 0x000fe20000000000 */
[----:B------:R-:W-:-:S04]  /*0c50*/  ISETP.GT.U32.AND P0, PT, R0, 0xfd, PT ;  /* 0x000000fd0000780c */ /* 0x000fc80003f04070 */
[----:B------:R-:W-:-:S13]  /*0c60*/  ISETP.GT.U32.OR P0, PT, R21, 0xfd, P0 ;  /* 0x000000fd1500780c */ /* 0x000fda0000704470 */
[----:B------:R-:W-:Y:S01]  /*0c70*/  @!P0 MOV R19, RZ ;  /* 0x000000ff00138202 */ /* 0x000fe20000000f00 */
[----:B------:R-:W-:Y:S06]  /*0c80*/  @!P0 BRA `(.L_x_19) ;  /* 0x00000000005c8947 */ /* 0x000fec0003800000 */
[----:B------:R-:W-:Y:S02]  /*0c90*/  FSETP.GTU.FTZ.AND P0, PT, |R25|, +INF , PT ;  /* 0x7f8000001900780b */ /* 0x000fe40003f1c200 */
[----:B------:R-:W-:-:S04]  /*0ca0*/  FSETP.GTU.FTZ.AND P1, PT, |R2|, +INF , PT ;  /* 0x7f8000000200780b */ /* 0x000fc80003f3c200 */
[----:B------:R-:W-:-:S13]  /*0cb0*/  PLOP3.LUT P0, PT, P0, P1, PT, 0xf8, 0x8f ;  /* 0x00000000008f781c */ /* 0x000fda0000703f70 */
[----:B------:R-:W-:Y:S05]  /*0cc0*/  @P0 BRA `(.L_x_20) ;  /* 0x00000004004c0947 */ /* 0x000fea0003800000 */
[----:B------:R-:W-:-:S13]  /*0cd0*/  LOP3.LUT P0, RZ, R24, 0x7fffffff, R25, 0xc8, !PT ;  /* 0x7fffffff18ff7812 */ /* 0x000fda000780c819 */
[----:B------:R-:W-:Y:S05]  /*0ce0*/  @!P0 BRA `(.L_x_21) ;  /* 0x00000004003c8947 */ /* 0x000fea0003800000 */
[C---:B------:R-:W-:Y:S02]  /*0cf0*/  FSETP.NEU.FTZ.AND P2, PT, |R25|.reuse, +INF , PT ;  /* 0x7f8000001900780b */ /* 0x040fe40003f5d200 */
[----:B------:R-:W-:Y:S02]  /*0d00*/  FSETP.NEU.FTZ.AND P1, PT, |R2|, +INF , PT ;  /* 0x7f8000000200780b */ /* 0x000fe40003f3d200 */
[----:B------:R-:W-:-:S11]  /*0d10*/  FSETP.NEU.FTZ.AND P0, PT, |R25|, +INF , PT ;  /* 0x7f8000001900780b */ /* 0x000fd60003f1d200 */
[----:B------:R-:W-:Y:S05]  /*0d20*/  @!P1 BRA !P2, `(.L_x_21) ;  /* 0x00000004002c9947 */ /* 0x000fea0005000000 */
[----:B------:R-:W-:-:S04]  /*0d30*/  LOP3.LUT P2, RZ, R25, 0x7fffffff, RZ, 0xc0, !PT ;  /* 0x7fffffff19ff7812 */ /* 0x000fc8000784c0ff */
[----:B------:R-:W-:-:S13]  /*0d40*/  PLOP3.LUT P1, PT, P1, P2, PT, 0x2f, 0xf2 ;  /* 0x0000000000f2781c */ /* 0x000fda0000f24577 */
[----:B------:R-:W-:Y:S05]  /*0d50*/  @P1 BRA `(.L_x_22) ;  /* 0x0000000400181947 */ /* 0x000fea0003800000 */
[----:B------:R-:W-:-:S04]  /*0d60*/  LOP3.LUT P1, RZ, R24, 0x7fffffff, RZ, 0xc0, !PT ;  /* 0x7fffffff18ff7812 */ /* 0x000fc8000782c0ff */
[----:B------:R-:W-:-:S13]  /*0d70*/  PLOP3.LUT P0, PT, P0, P1, PT, 0x2f, 0xf2 ;  /* 0x0000000000f2781c */ /* 0x000fda0000702577 */
[----:B------:R-:W-:Y:S05]  /*0d80*/  @P0 BRA `(.L_x_23) ;  /* 0x0000000400000947 */ /* 0x000fea0003800000 */
[----:B------:R-:W-:Y:S02]  /*0d90*/  ISETP.GE.AND P0, PT, R21, RZ, PT ;  /* 0x000000ff1500720c */ /* 0x000fe40003f06270 */
[----:B------:R-:W-:-:S11]  /*0da0*/  ISETP.GE.AND P1, PT, R0, RZ, PT ;  /* 0x000000ff0000720c */ /* 0x000fd60003f26270 */
[----:B------:R-:W-:Y:S01]  /*0db0*/  @P0 IMAD.MOV.U32 R19, RZ, RZ, RZ ;  /* 0x000000ffff130224 */ /* 0x000fe200078e00ff */
[----:B------:R-:W-:Y:S01]  /*0dc0*/  @!P0 MOV R19, 0xffffffc0 ;  /* 0xffffffc000138802 */ /* 0x000fe20000000f00 */
[----:B------:R-:W-:Y:S01]  /*0dd0*/  @!P0 FFMA R25, R25, 1.84467440737095516160e+19, RZ ;  /* 0x5f80000019198823 */ /* 0x000fe200000000ff */
[----:B------:R-:W-:-:S03]  /*0de0*/  @!P1 FFMA R24, R2, 1.84467440737095516160e+19, RZ ;  /* 0x5f80000002189823 */ /* 0x000fc600000000ff */
[----:B------:R-:W-:-:S07]  /*0df0*/  @!P1 VIADD R19, R19, 0x40 ;  /* 0x0000004013139836 */ /* 0x000fce0000000000 */
.L_x_19:
[----:B------:R-:W-:Y:S01]  /*0e00*/  LEA R21, R17, 0xc0800000, 0x17 ;  /* 0xc080000011157811 */ /* 0x000fe200078eb8ff */
[----:B------:R-:W-:Y:S01]  /*0e10*/  VIADD R20, R20, 0xffffff81 ;  /* 0xffffff8114147836 */ /* 0x000fe20000000000 */
[----:B------:R-:W-:Y:S02]  /*0e20*/  BSSY.RECONVERGENT B2, `(.L_x_24) ;  /* 0x0000035000027945 */ /* 0x000fe40003800200 */
[----:B------:R-:W-:Y:S01]  /*0e30*/  IADD3 R26, PT, PT, -R21, R24, RZ ;  /* 0x00000018151a7210 */ /* 0x000fe20007ffe1ff */
[C---:B------:R-:W-:Y:S01]  /*0e40*/  IMAD R0, R20.reuse, -0x800000, R25 ;  /* 0xff80000014007824 */ /* 0x040fe200078e0219 */
[----:B------:R-:W-:Y:S02]  /*0e50*/  IADD3 R20, PT, PT, R20, 0x7f, -R17 ;  /* 0x0000007f14147810 */ /* 0x000fe40007ffe811 */
[----:B------:R-:W0:Y:S01]  /*0e60*/  MUFU.RCP R24, R26 ;  /* 0x0000001a00187308 */ /* 0x000e220000001000 */
[----:B------:R-:W-:Y:S01]  /*0e70*/  FADD.FTZ R23, -R26, -RZ ;  /* 0x800000ff1a177221 */ /* 0x000fe20000010100 */
[----:B------:R-:W-:-:S03]  /*0e80*/  IADD3 R19, PT, PT, R20, R19, RZ ;  /* 0x0000001314137210 */ /* 0x000fc60007ffe0ff */
[----:B0-----:R-:W-:-:S04]  /*0e90*/  FFMA R21, R24, R23, 1 ;  /* 0x3f80000018157423 */ /* 0x001fc80000000017 */
[----:B------:R-:W-:-:S04]  /*0ea0*/  FFMA R21, R24, R21, R24 ;  /* 0x0000001518157223 */ /* 0x000fc80000000018 */
[----:B------:R-:W-:-:S04]  /*0eb0*/  FFMA R24, R0, R21, RZ ;  /* 0x0000001500187223 */ /* 0x000fc800000000ff */
[----:B------:R-:W-:-:S04]  /*0ec0*/  FFMA R25, R23, R24, R0 ;  /* 0x0000001817197223 */ /* 0x000fc80000000000 */
[----:B------:R-:W-:-:S04]  /*0ed0*/  FFMA R24, R21, R25, R24 ;  /* 0x0000001915187223 */ /* 0x000fc80000000018 */
[----:B------:R-:W-:-:S04]  /*0ee0*/  FFMA R23, R23, R24, R0 ;  /* 0x0000001817177223 */ /* 0x000fc80000000000 */
[----:B------:R-:W-:-:S05]  /*0ef0*/  FFMA R0, R21, R23, R24 ;  /* 0x0000001715007223 */ /* 0x000fca0000000018 */
[----:B------:R-:W-:-:S04]  /*0f00*/  SHF.R.U32.HI R17, RZ, 0x17, R0 ;  /* 0x00000017ff117819 */ /* 0x000fc80000011600 */
[----:B------:R-:W-:-:S05]  /*0f10*/  LOP3.LUT R20, R17, 0xff, RZ, 0xc0, !PT ;  /* 0x000000ff11147812 */ /* 0x000fca00078ec0ff */
[----:B------:R-:W-:-:S05]  /*0f20*/  IMAD.IADD R17, R20, 0x1, R19 ;  /* 0x0000000114117824 */ /* 0x000fca00078e0213 */
[----:B------:R-:W-:-:S04]  /*0f30*/  IADD3 R20, PT, PT, R17, -0x1, RZ ;  /* 0xffffffff11147810 */ /* 0x000fc80007ffe0ff */
[----:B------:R-:W-:-:S13]  /*0f40*/  ISETP.GE.U32.AND P0, PT, R20, 0xfe, PT ;  /* 0x000000fe1400780c */ /* 0x000fda0003f06070 */
[----:B------:R-:W-:Y:S05]  /*0f50*/  @!P0 BRA `(.L_x_25) ;  /* 0x0000000000808947 */ /* 0x000fea0003800000 */
[----:B------:R-:W-:-:S13]  /*0f60*/  ISETP.GT.AND P0, PT, R17, 0xfe, PT ;  /* 0x000000fe1100780c */ /* 0x000fda0003f04270 */
[----:B------:R-:W-:Y:S05]  /*0f70*/  @P0 BRA `(.L_x_26) ;  /* 0x00000000006c0947 */ /* 0x000fea0003800000 */
[----:B------:R-:W-:-:S13]  /*0f80*/  ISETP.GE.AND P0, PT, R17, 0x1, PT ;  /* 0x000000011100780c */ /* 0x000fda0003f06270 */
[----:B------:R-:W-:Y:S05]  /*0f90*/  @P0 BRA `(.L_x_27) ;  /* 0x0000000000740947 */ /* 0x000fea0003800000 */
[----:B------:R-:W-:Y:S02]  /*0fa0*/  ISETP.GE.AND P0, PT, R17, -0x18, PT ;  /* 0xffffffe81100780c */ /* 0x000fe40003f06270 */
[----:B------:R-:W-:-:S11]  /*0fb0*/  LOP3.LUT R0, R0, 0x80000000, RZ, 0xc0, !PT ;  /* 0x8000000000007812 */ /* 0x000fd600078ec0ff */
[----:B------:R-:W-:Y:S05]  /*0fc0*/  @!P0 BRA `(.L_x_27) ;  /* 0x0000000000688947 */ /* 0x000fea0003800000 */
[CCC-:B------:R-:W-:Y:S01]  /*0fd0*/  FFMA.RZ R19, R21.reuse, R23.reuse, R24.reuse ;  /* 0x0000001715137223 */ /* 0x1c0fe2000000c018 */
[CCC-:B------:R-:W-:Y:S01]  /*0fe0*/  FFMA.RP R20, R21.reuse, R23.reuse, R24.reuse ;  /* 0x0000001715147223 */ /* 0x1c0fe20000008018 */
[----:B------:R-:W-:Y:S01]  /*0ff0*/  FFMA.RM R23, R21, R23, R24 ;  /* 0x0000001715177223 */ /* 0x000fe20000004018 */
[C---:B------:R-:W-:Y:S01]  /*1000*/  VIADD R21, R17.reuse, 0x20 ;  /* 0x0000002011157836 */ /* 0x040fe20000000000 */
[----:B------:R-:W-:Y:S02]  /*1010*/  ISETP.NE.AND P2, PT, R17, RZ, PT ;  /* 0x000000ff1100720c */ /* 0x000fe40003f45270 */
[----:B------:R-:W-:Y:S02]  /*1020*/  LOP3.LUT R19, R19, 0x7fffff, RZ, 0xc0, !PT ;  /* 0x007fffff13137812 */ /* 0x000fe400078ec0ff */
[----:B------:R-:W-:Y:S02]  /*1030*/  ISETP.NE.AND P1, PT, R17, RZ, PT ;  /* 0x000000ff1100720c */ /* 0x000fe40003f25270 */
[----:B------:R-:W-:-:S02]  /*1040*/  LOP3.LUT R24, R19, 0x800000, RZ, 0xfc, !PT ;  /* 0x0080000013187812 */ /* 0x000fc400078efcff */
[----:B------:R-:W-:Y:S02]  /*1050*/  IADD3 R17, PT, PT, -R17, RZ, RZ ;  /* 0x000000ff11117210 */ /* 0x000fe40007ffe1ff */
[----:B------:R-:W-:Y:S02]  /*1060*/  SHF.L.U32 R21, R24, R21, RZ ;  /* 0x0000001518157219 */ /* 0x000fe400000006ff */
[----:B------:R-:W-:Y:S02]  /*1070*/  FSETP.NEU.FTZ.AND P0, PT, R20, R23, PT ;  /* 0x000000171400720b */ /* 0x000fe40003f1d000 */
[----:B------:R-:W-:Y:S02]  /*1080*/  SEL R17, R17, RZ, P2 ;  /* 0x000000ff11117207 */ /* 0x000fe40001000000 */
[----:B------:R-:W-:Y:S02]  /*1090*/  ISETP.NE.AND P1, PT, R21, RZ, P1 ;  /* 0x000000ff1500720c */ /* 0x000fe40000f25270 */
[----:B------:R-:W-:-:S02]  /*10a0*/  SHF.R.U32.HI R24, RZ, R17, R24 ;  /* 0x00000011ff187219 */ /* 0x000fc40000011618 */
[----:B------:R-:W-:Y:S02]  /*10b0*/  PLOP3.LUT P0, PT, P0, P1, PT, 0xf8, 0x8f ;  /* 0x00000000008f781c */ /* 0x000fe40000703f70 */
[----:B------:R-:W-:Y:S02]  /*10c0*/  SHF.R.U32.HI R19, RZ, 0x1, R24 ;  /* 0x00000001ff137819 */ /* 0x000fe40000011618 */
[----:B------:R-:W-:-:S04]  /*10d0*/  SEL R20, RZ, 0x1, !P0 ;  /* 0x00000001ff147807 */ /* 0x000fc80004000000 */
[----:B------:R-:W-:-:S04]  /*10e0*/  LOP3.LUT R17, R20, 0x1, R19, 0xf8, !PT ;  /* 0x0000000114117812 */ /* 0x000fc800078ef813 */
[----:B------:R-:W-:-:S05]  /*10f0*/  LOP3.LUT R24, R17, R24, RZ, 0xc0, !PT ;  /* 0x0000001811187212 */ /* 0x000fca00078ec0ff */
[----:B------:R-:W-:-:S05]  /*1100*/  IMAD.IADD R19, R19, 0x1, R24 ;  /* 0x0000000113137824 */ /* 0x000fca00078e0218 */
[----:B------:R-:W-:Y:S01]  /*1110*/  LOP3.LUT R0, R19, R0, RZ, 0xfc, !PT ;  /* 0x0000000013007212 */ /* 0x000fe200078efcff */
[----:B------:R-:W-:Y:S06]  /*1120*/  BRA `(.L_x_27) ;  /* 0x0000000000107947 */ /* 0x000fec0003800000 */
.L_x_26:
[----:B------:R-:W-:-:S04]  /*1130*/  LOP3.LUT R0, R0, 0x80000000, RZ, 0xc0, !PT ;  /* 0x8000000000007812 */ /* 0x000fc800078ec0ff */
[----:B------:R-:W-:Y:S01]  /*1140*/  LOP3.LUT R0, R0, 0x7f800000, RZ, 0xfc, !PT ;  /* 0x7f80000000007812 */ /* 0x000fe200078efcff */
[----:B------:R-:W-:Y:S06]  /*1150*/  BRA `(.L_x_27) ;  /* 0x0000000000047947 */ /* 0x000fec0003800000 */
.L_x_25:
[----:B------:R-:W-:-:S07]  /*1160*/  LEA R0, R19, R0, 0x17 ;  /* 0x0000000013007211 */ /* 0x000fce00078eb8ff */
.L_x_27:
[----:B------:R-:W-:Y:S05]  /*1170*/  BSYNC.RECONVERGENT B2 ;  /* 0x0000000000027941 */ /* 0x000fea0003800200 */
.L_x_24:
[----:B------:R-:W-:Y:S05]  /*1180*/  BRA `(.L_x_28) ;  /* 0x0000000000207947 */ /* 0x000fea0003800000 */
.L_x_23:
[----:B------:R-:W-:-:S04]  /*1190*/  LOP3.LUT R24, R24, 0x80000000, R25, 0x48, !PT ;  /* 0x8000000018187812 */ /* 0x000fc800078e4819 */
[----:B------:R-:W-:Y:S01]  /*11a0*/  LOP3.LUT R0, R24, 0x7f800000, RZ, 0xfc, !PT ;  /* 0x7f80000018007812 */ /* 0x000fe200078efcff */
[----:B------:R-:W-:Y:S06]  /*11b0*/  BRA `(.L_x_28) ;  /* 0x0000000000147947 */ /* 0x000fec0003800000 */
.L_x_22:
[----:B------:R-:W-:Y:S01]  /*11c0*/  LOP3.LUT R0, R24, 0x80000000, R25, 0x48, !PT ;  /* 0x8000000018007812 */ /* 0x000fe200078e4819 */
[----:B------:R-:W-:Y:S06]  /*11d0*/  BRA `(.L_x_28) ;  /* 0x00000000000c7947 */ /* 0x000fec0003800000 */
.L_x_21:
[----:B------:R-:W0:Y:S01]  /*11e0*/  MUFU.RSQ R0, -QNAN ;  /* 0xffc0000000007908 */ /* 0x000e220000001400 */
[----:B------:R-:W-:Y:S05]  /*11f0*/  BRA `(.L_x_28) ;  /* 0x0000000000047947 */ /* 0x000fea0003800000 */
.L_x_20:
[----:B------:R-:W-:-:S07]  /*1200*/  FADD.FTZ R0, R25, R2 ;  /* 0x0000000219007221 */ /* 0x000fce0000010000 */
.L_x_28:
[----:B------:R-:W-:Y:S05]  /*1210*/  BSYNC.RECONVERGENT B1 ;  /* 0x0000000000017941 */ /* 0x000fea0003800200 */
.L_x_18:
[----:B------:R-:W-:Y:S02]  /*1220*/  HFMA2 R21, -RZ, RZ, 0, 0 ;  /* 0x00000000ff157431 */ /* 0x000fe400000001ff */
[----:B------:R-:W-:-:S04]  /*1230*/  IMAD.MOV.U32 R20, RZ, RZ, R6 ;  /* 0x000000ffff147224 */ /* 0x000fc800078e0006 */
[----:B0-----:R-:W-:Y:S05]  /*1240*/  RET.REL.NODEC R20 `(_Z5fightP7Fighteri) ;  /* 0xffffffec146c7950 */ /* 0x001fea0003c3ffff */
.L_x_29:
[----:B------:R-:W-:-:S00]  /*1250*/  BRA `(.L_x_29) ;  /* 0xfffffffc00fc7947 */ /* 0x000fc0000383ffff */
[----:B------:R-:W-:-:S00]  /*1260*/  NOP ;  /* 0x0000000000007918 */ /* 0x000fc00000000000 */
        /* <DEDUP_REMOVED lines=9> */
.L_x_30:


//--------------------- .nv.shared.reserved.0     --------------------------
	.section	.nv.shared.reserved.0,"aw",@nobits
	.weak		__nv_reservedSMEM_offset_0_alias
	.size		__nv_reservedSMEM_offset_0_alias, 0, 64
	.other		__nv_reservedSMEM_offset_0_alias,@"STO_CUDA_RESERVED_SHARED STV_DEFAULT"
__nv_reservedSMEM_offset_0_alias:
	.zero		0
	.zero		64


//--------------------- .nv.constant0._Z5fightP7Fighteri --------------------------
	.section	.nv.constant0._Z5fightP7Fighteri,"a",@progbits
	.sectionflags	@""
	.align	4
.nv.constant0._Z5fightP7Fighteri:
	.zero		908


//--------------------- SYMBOLS --------------------------

	.type		.nv.reservedSmem.offset0,@object
	.size		.nv.reservedSmem.offset0,0x4
